	.headerflags	@"EF_CUDA_TEXMODE_UNIFIED EF_CUDA_64BIT_ADDRESS EF_CUDA_ACCELERATORS EF_CUDA_SM90 EF_CUDA_VIRTUAL_SM(EF_CUDA_SM90)"
	.elftype	@"ET_EXEC"


//--------------------- .nv.info                  --------------------------
	.section	.nv.info,"",@"SHT_CUDA_INFO"
	.align	4


	//----- nvinfo : EIATTR_REGCOUNT
	.align		4
        /*0000*/ 	.byte	0x04, 0x2f
        /*0002*/ 	.short	(.L_3 - .L_2)
	.align		4
.L_2:
        /*0004*/ 	.word	index@(triton_poi_fused_add_div_sqrt_15)
        /*0008*/ 	.word	0x00000020


	//----- nvinfo : EIATTR_MIN_STACK_SIZE
	.align		4
.L_3:
        /*000c*/ 	.byte	0x04, 0x12
        /*000e*/ 	.short	(.L_5 - .L_4)
	.align		4
.L_4:
        /*0010*/ 	.word	index@(triton_poi_fused_add_div_sqrt_15)
        /*0014*/ 	.word	0x00000000


	//----- nvinfo : EIATTR_FRAME_SIZE
	.align		4
.L_5:
        /*0018*/ 	.byte	0x04, 0x11
        /*001a*/ 	.short	(.L_7 - .L_6)
	.align		4
.L_6:
        /*001c*/ 	.word	index@(triton_poi_fused_add_div_sqrt_15)
        /*0020*/ 	.word	0x00000000


	//----- nvinfo : EIATTR_MIN_STACK_SIZE
	.align		4
.L_7:
        /*0024*/ 	.byte	0x04, 0x12
        /*0026*/ 	.short	(.L_9 - .L_8)
	.align		4
.L_8:
        /*0028*/ 	.word	index@(triton_poi_fused_add_div_sqrt_15)
        /*002c*/ 	.word	0x00000000
.L_9:


//--------------------- .nv.info.triton_poi_fused_add_div_sqrt_15 --------------------------
	.section	.nv.info.triton_poi_fused_add_div_sqrt_15,"",@"SHT_CUDA_INFO"
	.sectionflags	@""
	.align	4


	//----- nvinfo : EIATTR_CUDA_API_VERSION
	.align		4
        /*0000*/ 	.byte	0x04, 0x37
        /*0002*/ 	.short	(.L_11 - .L_10)
.L_10:
        /*0004*/ 	.word	0x0000007c


	//----- nvinfo : EIATTR_KPARAM_INFO
	.align		4
.L_11:
        /*0008*/ 	.byte	0x04, 0x17
        /*000a*/ 	.short	(.L_13 - .L_12)
.L_12:
        /*000c*/ 	.word	0x00000000
        /*0010*/ 	.short	0x0004
        /*0012*/ 	.short	0x001c
        /*0014*/ 	.byte	0x00, 0xf0, 0x11, 0x00


	//----- nvinfo : EIATTR_KPARAM_INFO
	.align		4
.L_13:
        /*0018*/ 	.byte	0x04, 0x17
        /*001a*/ 	.short	(.L_15 - .L_14)
.L_14:
        /*001c*/ 	.word	0x00000000
        /*0020*/ 	.short	0x0003
        /*0022*/ 	.short	0x0018
        /*0024*/ 	.byte	0x00, 0xf0, 0x11, 0x00


	//----- nvinfo : EIATTR_KPARAM_INFO
	.align		4
.L_15:
        /*0028*/ 	.byte	0x04, 0x17
        /*002a*/ 	.short	(.L_17 - .L_16)
.L_16:
        /*002c*/ 	.word	0x00000000
        /*0030*/ 	.short	0x0002
        /*0032*/ 	.short	0x0010
        /*0034*/ 	.byte	0x00, 0xf4, 0x21, 0x00


	//----- nvinfo : EIATTR_KPARAM_INFO
	.align		4
.L_17:
        /*0038*/ 	.byte	0x04, 0x17
        /*003a*/ 	.short	(.L_19 - .L_18)
.L_18:
        /*003c*/ 	.word	0x00000000
        /*0040*/ 	.short	0x0001
        /*0042*/ 	.short	0x0008
        /*0044*/ 	.byte	0x00, 0xf4, 0x21, 0x00


	//----- nvinfo : EIATTR_KPARAM_INFO
	.align		4
.L_19:
        /*0048*/ 	.byte	0x04, 0x17
        /*004a*/ 	.short	(.L_21 - .L_20)
.L_20:
        /*004c*/ 	.word	0x00000000
        /*0050*/ 	.short	0x0000
        /*0052*/ 	.short	0x0000
        /*0054*/ 	.byte	0x00, 0xf4, 0x21, 0x00


	//----- nvinfo : EIATTR_SPARSE_MMA_MASK
	.align		4
.L_21:
        /*0058*/ 	.byte	0x03, 0x50
        /*005a*/ 	.short	0x0000


	//----- nvinfo : EIATTR_MAXREG_COUNT
	.align		4
        /*005c*/ 	.byte	0x03, 0x1b
        /*005e*/ 	.short	0x00ff


	//----- nvinfo : EIATTR_EXIT_INSTR_OFFSETS
	.align		4
        /*0060*/ 	.byte	0x04, 0x1c
        /*0062*/ 	.short	(.L_23 - .L_22)


	//   ....[0]....
.L_22:
        /*0064*/ 	.word	0x00001170


	//   ....[1]....
        /*0068*/ 	.word	0x00001190


	//----- nvinfo : EIATTR_REQNTID
	.align		4
.L_23:
        /*006c*/ 	.byte	0x04, 0x10
        /*006e*/ 	.short	(.L_25 - .L_24)
.L_24:
        /*0070*/ 	.word	0x00000100
        /*0074*/ 	.word	0x00000001
        /*0078*/ 	.word	0x00000001


	//----- nvinfo : EIATTR_CBANK_PARAM_SIZE
	.align		4
.L_25:
        /*007c*/ 	.byte	0x03, 0x19
        /*007e*/ 	.short	0x0020


	//----- nvinfo : EIATTR_PARAM_CBANK
	.align		4
        /*0080*/ 	.byte	0x04, 0x0a
        /*0082*/ 	.short	(.L_27 - .L_26)
	.align		4
.L_26:
        /*0084*/ 	.word	index@(.nv.constant0.triton_poi_fused_add_div_sqrt_15)
        /*0088*/ 	.short	0x0210
        /*008a*/ 	.short	0x0020


	//----- nvinfo : EIATTR_SW_WAR
	.align		4
.L_27:
        /*008c*/ 	.byte	0x04, 0x36
        /*008e*/ 	.short	(.L_29 - .L_28)
.L_28:
        /*0090*/ 	.word	0x00000008
.L_29:


//--------------------- .nv.callgraph             --------------------------
	.section	.nv.callgraph,"",@"SHT_CUDA_CALLGRAPH"
	.align	4
	.sectionentsize	8
	.align		4
        /*0000*/ 	.word	0x00000000
	.align		4
        /*0004*/ 	.word	0xffffffff
	.align		4
        /*0008*/ 	.word	0x00000000
	.align		4
        /*000c*/ 	.word	0xfffffffe
	.align		4
        /*0010*/ 	.word	0x00000000
	.align		4
        /*0014*/ 	.word	0xfffffffd
	.align		4
        /*0018*/ 	.word	0x00000000
	.align		4
        /*001c*/ 	.word	0xfffffffc


//--------------------- .nv.constant4             --------------------------
	.section	.nv.constant4,"a",@progbits
	.align	8
	.align		8
.nv.constant4:
        /*0000*/ 	.dword	_$_str
	.align		8
        /*0008*/ 	.dword	_$_str_$_2


//--------------------- .text.triton_poi_fused_add_div_sqrt_15 --------------------------
	.section	.text.triton_poi_fused_add_div_sqrt_15,"ax",@progbits
	.sectionflags	@"SHF_BARRIERS=1"
	.align	128
        .global         triton_poi_fused_add_div_sqrt_15
        .type           triton_poi_fused_add_div_sqrt_15,@function
        .size           triton_poi_fused_add_div_sqrt_15,(.L_x_1 - triton_poi_fused_add_div_sqrt_15)
        .other          triton_poi_fused_add_div_sqrt_15,@"STO_CUDA_ENTRY STV_DEFAULT"
triton_poi_fused_add_div_sqrt_15:
.text.triton_poi_fused_add_div_sqrt_15:
[----:B------:R-:W0:Y:S01]  /*0000*/  LDC R1, c[0x0][0x28] ;  /* 0x00000a00ff017b82 */ /* 0x000e220000000800 */
[----:B------:R-:W1:Y:S07]  /*0010*/  S2R R2, SR_TID.X ;  /* 0x0000000000027919 */ /* 0x000e6e0000002100 */
[----:B------:R-:W2:Y:S01]  /*0020*/  S2UR UR5, SR_CgaCtaId ;  /* 0x00000000000579c3 */ /* 0x000ea20000008800 */
[----:B------:R-:W-:Y:S01]  /*0030*/  UMOV UR4, 0x400 ;  /* 0x0000040000047882 */ /* 0x000fe20000000000 */
[----:B------:R-:W-:Y:S01]  /*0040*/  CS2R R16, SRZ ;  /* 0x0000000000107805 */ /* 0x000fe2000001ff00 */
[----:B------:R-:W3:Y:S01]  /*0050*/  S2R R20, SR_CTAID.Y ;  /* 0x0000000000147919 */ /* 0x000ee20000002600 */
[----:B------:R-:W-:Y:S01]  /*0060*/  CS2R R18, SRZ ;  /* 0x0000000000127805 */ /* 0x000fe2000001ff00 */
[----:B------:R-:W-:Y:S01]  /*0070*/  ULDC.64 UR6, c[0x0][0x208] ;  /* 0x0000820000067ab9 */ /* 0x000fe20000000a00 */
[----:B------:R-:W4:Y:S02]  /*0080*/  S2R R27, SR_CTAID.X ;  /* 0x00000000001b7919 */ /* 0x000f240000002500 */
[----:B------:R-:W5:Y:S01]  /*0090*/  LDC.64 R24, c[0x0][0x210] ;  /* 0x00008400ff187b82 */ /* 0x000f620000000a00 */
[----:B--2---:R-:W-:Y:S01]  /*00a0*/  UPRMT UR4, UR5, 0x654, UR4 ;  /* 0x0000065405047896 */ /* 0x004fe20008000004 */
[C---:B-1----:R-:W-:Y:S01]  /*00b0*/  IMAD.SHL.U32 R0, R2.reuse, 0x4, RZ ;  /* 0x0000000402007824 */ /* 0x042fe200078e00ff */
[----:B------:R-:W-:Y:S01]  /*00c0*/  SHF.R.U32.HI R8, RZ, 0x6, R2 ;  /* 0x00000006ff087819 */ /* 0x000fe20000011602 */
[----:B------:R-:W-:-:S03]  /*00d0*/  IMAD.SHL.U32 R9, R2, 0x40, RZ ;  /* 0x0000004002097824 */ /* 0x000fc600078e00ff */
[----:B------:R-:W-:Y:S02]  /*00e0*/  LOP3.LUT R3, R0, 0xfc, RZ, 0xc0, !PT ;  /* 0x000000fc00037812 */ /* 0x000fe400078ec0ff */
[----:B------:R-:W-:Y:S02]  /*00f0*/  SGXT.U32 R8, R8, 0x2 ;  /* 0x000000020808781a */ /* 0x000fe40000000000 */
[----:B---3--:R-:W-:Y:S02]  /*0100*/  PRMT R3, R3, 0x6540, R20 ;  /* 0x0000654003037816 */ /* 0x008fe40000000014 */
[----:B----4-:R-:W-:Y:S02]  /*0110*/  SHF.L.U32 R27, R27, 0x4, RZ ;  /* 0x000000041b1b7819 */ /* 0x010fe400000006ff */
[----:B------:R-:W-:Y:S02]  /*0120*/  SHF.R.S32.HI R4, RZ, 0x1f, R3 ;  /* 0x0000001fff047819 */ /* 0x000fe40000011403 */
[----:B------:R-:W-:-:S02]  /*0130*/  ISETP.GE.AND P0, PT, R3, 0x100, PT ;  /* 0x000001000300780c */ /* 0x000fc40003f06270 */
[----:B------:R-:W-:Y:S02]  /*0140*/  LEA.HI R4, R4, R3, RZ, 0x6 ;  /* 0x0000000304047211 */ /* 0x000fe400078f30ff */
[----:B------:R-:W-:Y:S02]  /*0150*/  LOP3.LUT R9, R9, 0xfc0, RZ, 0xc0, !PT ;  /* 0x00000fc009097812 */ /* 0x000fe400078ec0ff */
[C---:B------:R-:W-:Y:S01]  /*0160*/  LOP3.LUT R6, R4.reuse, 0xffffffc0, RZ, 0xc0, !PT ;  /* 0xffffffc004067812 */ /* 0x040fe200078ec0ff */
[----:B------:R-:W-:Y:S01]  /*0170*/  IMAD.SHL.U32 R5, R4, 0x1000, RZ ;  /* 0x0000100004057824 */ /* 0x000fe200078e00ff */
[-C--:B------:R-:W-:Y:S02]  /*0180*/  LOP3.LUT R4, R27, R8.reuse, RZ, 0xfc, !PT ;  /* 0x000000081b047212 */ /* 0x080fe400078efcff */
[----:B------:R-:W-:Y:S02]  /*0190*/  LOP3.LUT R21, R9, R8, RZ, 0xfc, !PT ;  /* 0x0000000809157212 */ /* 0x000fe400078efcff */
[----:B------:R-:W-:-:S02]  /*01a0*/  LOP3.LUT R5, R5, 0xfffc0000, RZ, 0xc0, !PT ;  /* 0xfffc000005057812 */ /* 0x000fc400078ec0ff */
[----:B------:R-:W-:Y:S02]  /*01b0*/  LOP3.LUT R8, R9, 0x10, RZ, 0xfc, !PT ;  /* 0x0000001009087812 */ /* 0x000fe400078efcff */
[----:B------:R-:W-:Y:S02]  /*01c0*/  IADD3 R5, R5, R3, -R6 ;  /* 0x0000000305057210 */ /* 0x000fe40007ffe806 */
[----:B------:R-:W-:Y:S02]  /*01d0*/  CS2R R6, SRZ ;  /* 0x0000000000067805 */ /* 0x000fe4000001ff00 */
[C---:B------:R-:W-:Y:S02]  /*01e0*/  LOP3.LUT R10, R9.reuse, 0x20, RZ, 0xfc, !PT ;  /* 0x00000020090a7812 */ /* 0x040fe400078efcff */
[C---:B------:R-:W-:Y:S01]  /*01f0*/  LEA.HI R26, R9.reuse, UR4, RZ, 0x1e ;  /* 0x00000004091a7c11 */ /* 0x040fe2000f8ff0ff */
[----:B------:R-:W-:Y:S01]  /*0200*/  IMAD R3, R4, 0x40, R5 ;  /* 0x0000004004037824 */ /* 0x000fe200078e0205 */
[----:B------:R-:W-:-:S02]  /*0210*/  LOP3.LUT R11, R9, 0x30, RZ, 0xfc, !PT ;  /* 0x00000030090b7812 */ /* 0x000fc400078efcff */
[----:B------:R-:W-:Y:S02]  /*0220*/  CS2R R4, SRZ ;  /* 0x0000000000047805 */ /* 0x000fe4000001ff00 */
[----:B------:R-:W-:Y:S01]  /*0230*/  LEA.HI R12, R8, UR4, RZ, 0x1e ;  /* 0x00000004080c7c11 */ /* 0x000fe2000f8ff0ff */
[----:B------:R-:W-:Y:S01]  /*0240*/  IMAD R26, R21, 0x4, R26 ;  /* 0x00000004151a7824 */ /* 0x000fe200078e021a */
[----:B------:R-:W-:Y:S02]  /*0250*/  IADD3 R9, R3, 0x100, RZ ;  /* 0x0000010003097810 */ /* 0x000fe40007ffe0ff */
[----:B------:R-:W-:Y:S01]  /*0260*/  LEA.HI R22, R10, UR4, RZ, 0x1e ;  /* 0x000000040a167c11 */ /* 0x000fe2000f8ff0ff */
[----:B------:R-:W-:Y:S01]  /*0270*/  VIADD R29, R3, 0x200 ;  /* 0x00000200031d7836 */ /* 0x000fe20000000000 */
[----:B------:R-:W-:Y:S01]  /*0280*/  LEA.HI R14, R11, UR4, RZ, 0x1e ;  /* 0x000000040b0e7c11 */ /* 0x000fe2000f8ff0ff */
[----:B-----5:R-:W-:Y:S01]  /*0290*/  IMAD.WIDE R8, R9, 0x4, R24 ;  /* 0x0000000409087825 */ /* 0x020fe200078e0218 */
[----:B------:R-:W-:-:S03]  /*02a0*/  LEA R22, R21, R22, 0x2 ;  /* 0x0000001615167211 */ /* 0x000fc600078e10ff */
[----:B------:R-:W-:Y:S01]  /*02b0*/  IMAD.WIDE R10, R3, 0x4, R24 ;  /* 0x00000004030a7825 */ /* 0x000fe200078e0218 */
[----:B------:R1:W2:Y:S03]  /*02c0*/  @!P0 LDG.E.EL.128 R16, desc[UR6][R8.64] ;  /* 0x0000000608108981 */ /* 0x0002a6000c2e1d00 */
[C---:B------:R-:W-:Y:S01]  /*02d0*/  IMAD R23, R21.reuse, 0x4, R12 ;  /* 0x0000000415177824 */ /* 0x040fe200078e020c */
[----:B------:R-:W-:Y:S01]  /*02e0*/  CS2R R12, SRZ ;  /* 0x00000000000c7805 */ /* 0x000fe2000001ff00 */
[----:B------:R-:W-:Y:S01]  /*02f0*/  IMAD R21, R21, 0x4, R14 ;  /* 0x0000000415157824 */ /* 0x000fe200078e020e */
[----:B------:R-:W-:Y:S01]  /*0300*/  CS2R R14, SRZ ;  /* 0x00000000000e7805 */ /* 0x000fe2000001ff00 */
[----:B------:R3:W4:Y:S01]  /*0310*/  @!P0 LDG.E.EL.128 R4, desc[UR6][R10.64] ;  /* 0x000000060a048981 */ /* 0x000722000c2e1d00 */
[----:B------:R-:W-:Y:S01]  /*0320*/  IADD3 R3, R3, 0x300, RZ ;  /* 0x0000030003037810 */ /* 0x000fe20007ffe0ff */
[----:B-1----:R-:W-:-:S05]  /*0330*/  IMAD.WIDE R8, R29, 0x4, R24 ;  /* 0x000000041d087825 */ /* 0x002fca00078e0218 */
[----:B------:R1:W5:Y:S01]  /*0340*/  @!P0 LDG.E.EL.128 R12, desc[UR6][R8.64] ;  /* 0x00000006080c8981 */ /* 0x000362000c2e1d00 */
[----:B------:R-:W-:Y:S01]  /*0350*/  IMAD.WIDE R24, R3, 0x4, R24 ;  /* 0x0000000403187825 */ /* 0x000fe200078e0218 */
[----:B---3--:R-:W-:Y:S02]  /*0360*/  CS2R R10, SRZ ;  /* 0x00000000000a7805 */ /* 0x008fe4000001ff00 */
[----:B-1----:R-:W-:-:S06]  /*0370*/  CS2R R8, SRZ ;  /* 0x0000000000087805 */ /* 0x002fcc000001ff00 */
[----:B------:R1:W3:Y:S01]  /*0380*/  @!P0 LDG.E.EL.128 R8, desc[UR6][R24.64] ;  /* 0x0000000618088981 */ /* 0x0002e2000c2e1d00 */
[----:B------:R-:W-:-:S04]  /*0390*/  SHF.R.U32.HI R3, RZ, 0x2, R2 ;  /* 0x00000002ff037819 */ /* 0x000fc80000011602 */
[----:B------:R-:W-:-:S04]  /*03a0*/  SGXT.U32 R3, R3, 0x6 ;  /* 0x000000060303781a */ /* 0x000fc80000000000 */
[--C-:B------:R-:W-:Y:S01]  /*03b0*/  PRMT R3, R3, 0x6540, R20.reuse ;  /* 0x0000654003037816 */ /* 0x100fe20000000014 */
[----:B-1----:R-:W1:Y:S01]  /*03c0*/  LDC.64 R24, c[0x0][0x218] ;  /* 0x00008600ff187b82 */ /* 0x002e620000000a00 */
[----:B------:R-:W-:-:S04]  /*03d0*/  SHF.R.S32.HI R20, RZ, 0x17, R20 ;  /* 0x00000017ff147819 */ /* 0x000fc80000011414 */
[----:B------:R-:W-:-:S04]  /*03e0*/  SGXT R20, R20, 0x1 ;  /* 0x000000011414781a */ /* 0x000fc80000000200 */
[----:B------:R-:W-:-:S05]  /*03f0*/  LEA.HI R28, R20, R3, RZ, 0x6 ;  /* 0x00000003141c7211 */ /* 0x000fca00078f30ff */
[----:B------:R-:W-:Y:S01]  /*0400*/  IMAD.SHL.U32 R28, R28, 0x40, RZ ;  /* 0x000000401c1c7824 */ /* 0x000fe200078e00ff */
[----:B------:R-:W-:Y:S01]  /*0410*/  ISETP.GE.AND P2, PT, R3, 0x100, PT ;  /* 0x000001000300780c */ /* 0x000fe20003f46270 */
[----:B----4-:R-:W-:Y:S04]  /*0420*/  STS [R26], R4 ;  /* 0x000000041a007388 */ /* 0x010fe80000000800 */
[----:B------:R-:W-:Y:S04]  /*0430*/  STS [R23+0x40], R5 ;  /* 0x0000400517007388 */ /* 0x000fe80000000800 */
[----:B------:R-:W-:Y:S04]  /*0440*/  STS [R22+0x80], R6 ;  /* 0x0000800616007388 */ /* 0x000fe80000000800 */
[----:B------:R-:W-:Y:S04]  /*0450*/  STS [R21+0xc0], R7 ;  /* 0x0000c00715007388 */ /* 0x000fe80000000800 */
[----:B--2---:R2:W-:Y:S04]  /*0460*/  STS [R26+0x10], R16 ;  /* 0x000010101a007388 */ /* 0x0045e80000000800 */
[----:B------:R4:W-:Y:S04]  /*0470*/  STS [R23+0x50], R17 ;  /* 0x0000501117007388 */ /* 0x0009e80000000800 */
[----:B------:R-:W-:Y:S04]  /*0480*/  STS [R22+0x90], R18 ;  /* 0x0000901216007388 */ /* 0x000fe80000000800 */
[----:B------:R-:W-:Y:S04]  /*0490*/  STS [R21+0xd0], R19 ;  /* 0x0000d01315007388 */ /* 0x000fe80000000800 */
[----:B-----5:R-:W-:Y:S04]  /*04a0*/  STS [R26+0x20], R12 ;  /* 0x0000200c1a007388 */ /* 0x020fe80000000800 */
[----:B------:R1:W-:Y:S04]  /*04b0*/  STS [R23+0x60], R13 ;  /* 0x0000600d17007388 */ /* 0x0003e80000000800 */
[----:B------:R-:W-:Y:S04]  /*04c0*/  STS [R22+0xa0], R14 ;  /* 0x0000a00e16007388 */ /* 0x000fe80000000800 */
[----:B------:R-:W-:Y:S04]  /*04d0*/  STS [R21+0xe0], R15 ;  /* 0x0000e00f15007388 */ /* 0x000fe80000000800 */
[----:B---3--:R3:W-:Y:S04]  /*04e0*/  STS [R26+0x30], R8 ;  /* 0x000030081a007388 */ /* 0x0087e80000000800 */
[----:B------:R5:W-:Y:S04]  /*04f0*/  STS [R23+0x70], R9 ;  /* 0x0000700917007388 */ /* 0x000be80000000800 */
[----:B------:R-:W-:Y:S04]  /*0500*/  STS [R22+0xb0], R10 ;  /* 0x0000b00a16007388 */ /* 0x000fe80000000800 */
[----:B------:R1:W-:Y:S01]  /*0510*/  STS [R21+0xf0], R11 ;  /* 0x0000f00b15007388 */ /* 0x0003e20000000800 */
[----:B--2---:R-:W-:-:S02]  /*0520*/  LOP3.LUT R16, R27, 0xc, R0, 0xf8, !PT ;  /* 0x0000000c1b107812 */ /* 0x004fc400078ef800 */
[----:B------:R-:W-:Y:S02]  /*0530*/  LOP3.LUT R5, R28, 0xffffd000, RZ, 0xc0, !PT ;  /* 0xffffd0001c057812 */ /* 0x000fe400078ec0ff */
[----:B------:R-:W-:-:S03]  /*0540*/  CS2R R6, SRZ ;  /* 0x0000000000067805 */ /* 0x000fc6000001ff00 */
[----:B----4-:R-:W-:Y:S01]  /*0550*/  IMAD.IADD R17, R16, 0x1, R5 ;  /* 0x0000000110117824 */ /* 0x010fe200078e0205 */
[----:B------:R-:W-:-:S03]  /*0560*/  CS2R R4, SRZ ;  /* 0x0000000000047805 */ /* 0x000fc6000001ff00 */
[----:B-1----:R-:W-:Y:S01]  /*0570*/  IMAD.WIDE R12, R17, 0x4, R24 ;  /* 0x00000004110c7825 */ /* 0x002fe200078e0218 */
[----:B------:R-:W-:Y:S06]  /*0580*/  BAR.SYNC.DEFER_BLOCKING 0x0 ;  /* 0x0000000000007b1d */ /* 0x000fec0000010000 */
[----:B------:R1:W2:Y:S01]  /*0590*/  @!P2 LDG.E.EL.128 R4, desc[UR6][R12.64] ;  /* 0x000000060c04a981 */ /* 0x0002a2000c2e1d00 */
[----:B------:R-:W-:-:S04]  /*05a0*/  LOP3.LUT R18, R3, 0x40, RZ, 0xfc, !PT ;  /* 0x0000004003127812 */ /* 0x000fc800078efcff */
[----:B---3--:R-:W-:-:S04]  /*05b0*/  LEA.HI R8, R20, R18, RZ, 0x6 ;  /* 0x0000001214087211 */ /* 0x008fc800078f30ff */
[----:B------:R-:W-:Y:S02]  /*05c0*/  SHF.L.U32 R8, R8, 0x6, RZ ;  /* 0x0000000608087819 */ /* 0x000fe400000006ff */
[----:B------:R-:W-:Y:S02]  /*05d0*/  ISETP.GE.AND P1, PT, R18, 0x100, PT ;  /* 0x000001001200780c */ /* 0x000fe40003f26270 */
[----:B------:R-:W-:Y:S02]  /*05e0*/  LOP3.LUT R15, R8, 0xfffff000, RZ, 0xc0, !PT ;  /* 0xfffff000080f7812 */ /* 0x000fe400078ec0ff */
[----:B-----5:R-:W-:Y:S02]  /*05f0*/  CS2R R8, SRZ ;  /* 0x0000000000087805 */ /* 0x020fe4000001ff00 */
[----:B0-----:R-:W-:Y:S01]  /*0600*/  CS2R R10, SRZ ;  /* 0x00000000000a7805 */ /* 0x001fe2000001ff00 */
[----:B------:R-:W-:-:S04]  /*0610*/  IMAD.IADD R15, R16, 0x1, R15 ;  /* 0x00000001100f7824 */ /* 0x000fc800078e020f */
[----:B------:R-:W-:-:S05]  /*0620*/  IMAD.WIDE R22, R15, 0x4, R24 ;  /* 0x000000040f167825 */ /* 0x000fca00078e0218 */
[----:B------:R0:W3:Y:S01]  /*0630*/  @!P1 LDG.E.EL.128 R8, desc[UR6][R22.64] ;  /* 0x0000000616089981 */ /* 0x0000e2000c2e1d00 */
[----:B------:R-:W-:-:S04]  /*0640*/  LOP3.LUT R17, R3, 0x80, RZ, 0xfc, !PT ;  /* 0x0000008003117812 */ /* 0x000fc800078efcff */
[----:B-1----:R-:W-:-:S05]  /*0650*/  LEA.HI R12, R20, R17, RZ, 0x6 ;  /* 0x00000011140c7211 */ /* 0x002fca00078f30ff */
[----:B------:R-:W-:Y:S01]  /*0660*/  IMAD.SHL.U32 R12, R12, 0x40, RZ ;  /* 0x000000400c0c7824 */ /* 0x000fe200078e00ff */
[----:B------:R-:W-:-:S04]  /*0670*/  ISETP.GE.AND P0, PT, R17, 0x100, PT ;  /* 0x000001001100780c */ /* 0x000fc80003f06270 */
[----:B------:R-:W-:-:S04]  /*0680*/  LOP3.LUT R13, R12, 0xfffff000, RZ, 0xc0, !PT ;  /* 0xfffff0000c0d7812 */ /* 0x000fc800078ec0ff */
[----:B------:R-:W-:Y:S02]  /*0690*/  IADD3 R19, R16, R13, RZ ;  /* 0x0000000d10137210 */ /* 0x000fe40007ffe0ff */
[----:B------:R-:W-:Y:S02]  /*06a0*/  CS2R R12, SRZ ;  /* 0x00000000000c7805 */ /* 0x000fe4000001ff00 */
[----:B------:R-:W-:Y:S01]  /*06b0*/  CS2R R14, SRZ ;  /* 0x00000000000e7805 */ /* 0x000fe2000001ff00 */
[----:B0-----:R-:W-:-:S05]  /*06c0*/  IMAD.WIDE R22, R19, 0x4, R24 ;  /* 0x0000000413167825 */ /* 0x001fca00078e0218 */
[----:B------:R0:W4:Y:S01]  /*06d0*/  @!P0 LDG.E.EL.128 R12, desc[UR6][R22.64] ;  /* 0x00000006160c8981 */ /* 0x000122000c2e1d00 */
[----:B------:R-:W-:Y:S02]  /*06e0*/  LOP3.LUT R2, R2, 0xfc, RZ, 0xc0, !PT ;  /* 0x000000fc02027812 */ /* 0x000fe400078ec0ff */
[----:B------:R-:W-:-:S03]  /*06f0*/  LOP3.LUT R0, R0, 0x3fc, RZ, 0xc0, !PT ;  /* 0x000003fc00007812 */ /* 0x000fc600078ec0ff */
[----:B------:R-:W-:-:S05]  /*0700*/  VIADD R19, R2, UR4 ;  /* 0x0000000402137c36 */ /* 0x000fca0008000000 */
[----:B------:R-:W-:-:S05]  /*0710*/  LEA R19, R0, R19, 0x2 ;  /* 0x0000001300137211 */ /* 0x000fca00078e10ff */
[----:B------:R-:W1:Y:S04]  /*0720*/  LDS R26, [R19] ;  /* 0x00000000131a7984 */ /* 0x000e680000000800 */
[----:B------:R-:W5:Y:S01]  /*0730*/  LDS R21, [R19+0x4] ;  /* 0x0000040013157984 */ /* 0x000f620000000800 */
[----:B------:R-:W-:Y:S01]  /*0740*/  LOP3.LUT R2, R3, 0xc0, RZ, 0xfc, !PT ;  /* 0x000000c003027812 */ /* 0x000fe200078efcff */
[----:B--2---:R-:W2:Y:S08]  /*0750*/  MUFU.SQRT R4, R4 ;  /* 0x0000000400047308 */ /* 0x004eb00000002000 */
[----:B------:R-:W0:Y:S01]  /*0760*/  MUFU.SQRT R5, R5 ;  /* 0x0000000500057308 */ /* 0x000e220000002000 */
[----:B--2---:R-:W-:Y:S01]  /*0770*/  FADD R27, R4, 1.00000001335143196e-10 ;  /* 0x2edbe6ff041b7421 */ /* 0x004fe20000000000 */
[----:B0-----:R-:W-:-:S04]  /*0780*/  FADD R22, R5, 1.00000001335143196e-10 ;  /* 0x2edbe6ff05167421 */ /* 0x001fc80000000000 */
[----:B------:R-:W-:Y:S02]  /*0790*/  FSETP.GT.AND P3, PT, R27, 8.50705917302346158658e+37, PT ;  /* 0x7e8000001b00780b */ /* 0x000fe40003f64000 */
[----:B------:R-:W-:Y:S02]  /*07a0*/  FSETP.GT.AND P4, PT, R22, 8.50705917302346158658e+37, PT ;  /* 0x7e8000001600780b */ /* 0x000fe40003f84000 */
[----:B------:R-:W-:-:S09]  /*07b0*/  LEA.HI R4, R20, R2, RZ, 0x6 ;  /* 0x0000000214047211 */ /* 0x000fd200078f30ff */
[----:B------:R-:W-:Y:S02]  /*07c0*/  @P3 FMUL R27, R27, 0.25 ;  /* 0x3e8000001b1b3820 */ /* 0x000fe40000400000 */
[----:B------:R-:W-:Y:S02]  /*07d0*/  @P4 FMUL R22, R22, 0.25 ;  /* 0x3e80000016164820 */ /* 0x000fe40000400000 */
[----:B------:R0:W2:Y:S01]  /*07e0*/  MUFU.RCP R23, R27 ;  /* 0x0000001b00177308 */ /* 0x0000a20000001000 */
[----:B------:R-:W-:-:S07]  /*07f0*/  IMAD.SHL.U32 R4, R4, 0x40, RZ ;  /* 0x0000004004047824 */ /* 0x000fce00078e00ff */
[----:B------:R2:W3:Y:S01]  /*0800*/  MUFU.RCP R20, R22 ;  /* 0x0000001600147308 */ /* 0x0004e20000001000 */
[----:B------:R-:W-:Y:S01]  /*0810*/  LOP3.LUT R5, R4, 0xfffff000, RZ, 0xc0, !PT ;  /* 0xfffff00004057812 */ /* 0x000fe200078ec0ff */
[----:B-1----:R-:W-:Y:S01]  /*0820*/  @P3 FMUL R26, R26, 0.25 ;  /* 0x3e8000001a1a3820 */ /* 0x002fe20000400000 */
[----:B------:R-:W-:Y:S01]  /*0830*/  ISETP.GE.AND P3, PT, R2, 0x100, PT ;  /* 0x000001000200780c */ /* 0x000fe20003f66270 */
[----:B-----5:R-:W-:Y:S01]  /*0840*/  @P4 FMUL R21, R21, 0.25 ;  /* 0x3e80000015154820 */ /* 0x020fe20000400000 */
[----:B------:R-:W-:Y:S01]  /*0850*/  IADD3 R5, R16, R5, RZ ;  /* 0x0000000510057210 */ /* 0x000fe20007ffe0ff */
[----:B0-----:R-:W-:Y:S02]  /*0860*/  LDS R27, [R19+0xc] ;  /* 0x00000c00131b7984 */ /* 0x001fe40000000800 */
[----:B------:R-:W0:Y:S01]  /*0870*/  MUFU.SQRT R6, R6 ;  /* 0x0000000600067308 */ /* 0x000e220000002000 */
[----:B--2---:R-:W-:Y:S01]  /*0880*/  FMUL R4, R23, R26 ;  /* 0x0000001a17047220 */ /* 0x004fe20000400000 */
[----:B------:R-:W-:Y:S01]  /*0890*/  IMAD.WIDE R24, R5, 0x4, R24 ;  /* 0x0000000405187825 */ /* 0x000fe200078e0218 */
[----:B------:R-:W-:Y:S01]  /*08a0*/  CS2R R22, SRZ ;  /* 0x0000000000167805 */ /* 0x000fe2000001ff00 */
[----:B------:R-:W1:Y:S02]  /*08b0*/  LDS R26, [R19+0x8] ;  /* 0x00000800131a7984 */ /* 0x000e640000000800 */
[----:B---3--:R-:W-:Y:S01]  /*08c0*/  FMUL R5, R20, R21 ;  /* 0x0000001514057220 */ /* 0x008fe20000400000 */
[----:B------:R-:W-:-:S06]  /*08d0*/  CS2R R20, SRZ ;  /* 0x0000000000147805 */ /* 0x000fcc000001ff00 */
[----:B------:R2:W3:Y:S01]  /*08e0*/  @!P3 LDG.E.EL.128 R20, desc[UR6][R24.64] ;  /* 0x000000061814b981 */ /* 0x0004e2000c2e1d00 */
[----:B0-----:R-:W-:Y:S01]  /*08f0*/  FADD R28, R6, 1.00000001335143196e-10 ;  /* 0x2edbe6ff061c7421 */ /* 0x001fe20000000000 */
[----:B------:R-:W0:Y:S04]  /*0900*/  MUFU.SQRT R7, R7 ;  /* 0x0000000700077308 */ /* 0x000e280000002000 */
[----:B------:R-:W-:-:S13]  /*0910*/  FSETP.GT.AND P4, PT, R28, 8.50705917302346158658e+37, PT ;  /* 0x7e8000001c00780b */ /* 0x000fda0003f84000 */
[----:B------:R-:W-:Y:S01]  /*0920*/  @P4 FMUL R28, R28, 0.25 ;  /* 0x3e8000001c1c4820 */ /* 0x000fe20000400000 */
[----:B0-----:R-:W-:-:S03]  /*0930*/  FADD R29, R7, 1.00000001335143196e-10 ;  /* 0x2edbe6ff071d7421 */ /* 0x001fc60000000000 */
[----:B------:R-:W0:Y:S02]  /*0940*/  MUFU.RCP R6, R28 ;  /* 0x0000001c00067308 */ /* 0x000e240000001000 */
[----:B------:R-:W-:Y:S01]  /*0950*/  FSETP.GT.AND P5, PT, R29, 8.50705917302346158658e+37, PT ;  /* 0x7e8000001d00780b */ /* 0x000fe20003fa4000 */
[----:B-1----:R-:W-:-:S04]  /*0960*/  @P4 FMUL R26, R26, 0.25 ;  /* 0x3e8000001a1a4820 */ /* 0x002fc80000400000 */
[----:B0-----:R-:W-:Y:S01]  /*0970*/  FMUL R6, R6, R26 ;  /* 0x0000001a06067220 */ /* 0x001fe20000400000 */
[----:B------:R-:W-:-:S07]  /*0980*/  LOP3.LUT R26, R0, 0x400, RZ, 0xfc, !PT ;  /* 0x00000400001a7812 */ /* 0x000fce00078efcff */
[----:B------:R-:W-:Y:S01]  /*0990*/  @P5 FMUL R29, R29, 0.25 ;  /* 0x3e8000001d1d5820 */ /* 0x000fe20000400000 */
[----:B------:R-:W-:-:S03]  /*09a0*/  SHF.R.U32.HI R26, RZ, 0x2, R26 ;  /* 0x00000002ff1a7819 */ /* 0x000fc6000001161a */
[----:B--2---:R-:W0:Y:S01]  /*09b0*/  MUFU.RCP R24, R29 ;  /* 0x0000001d00187308 */ /* 0x004e220000001000 */
[----:B------:R-:W-:-:S05]  /*09c0*/  LOP3.LUT R26, R26, 0x1fc, RZ, 0xc0, !PT ;  /* 0x000001fc1a1a7812 */ /* 0x000fca00078ec0ff */
[----:B------:R-:W-:Y:S02]  /*09d0*/  VIADD R19, R26, UR4 ;  /* 0x000000041a137c36 */ /* 0x000fe40008000000 */
[----:B------:R-:W1:Y:S01]  /*09e0*/  MUFU.SQRT R8, R8 ;  /* 0x0000000800087308 */ /* 0x000e620000002000 */
[----:B------:R-:W-:Y:S02]  /*09f0*/  @P5 FMUL R27, R27, 0.25 ;  /* 0x3e8000001b1b5820 */ /* 0x000fe40000400000 */
[----:B------:R-:W-:Y:S02]  /*0a00*/  LEA R19, R0, R19, 0x2 ;  /* 0x0000001300137211 */ /* 0x000fe400078e10ff */
[----:B0-----:R-:W-:-:S03]  /*0a10*/  FMUL R7, R24, R27 ;  /* 0x0000001b18077220 */ /* 0x001fc60000400000 */
[----:B------:R-:W0:Y:S01]  /*0a20*/  LDS R24, [R19+0x1000] ;  /* 0x0010000013187984 */ /* 0x000e220000000800 */
[----:B-1----:R-:W-:-:S05]  /*0a30*/  FADD R25, R8, 1.00000001335143196e-10 ;  /* 0x2edbe6ff08197421 */ /* 0x002fca0000000000 */
[----:B------:R-:W-:-:S13]  /*0a40*/  FSETP.GT.AND P4, PT, R25, 8.50705917302346158658e+37, PT ;  /* 0x7e8000001900780b */ /* 0x000fda0003f84000 */
[----:B------:R-:W-:-:S06]  /*0a50*/  @P4 FMUL R25, R25, 0.25 ;  /* 0x3e80000019194820 */ /* 0x000fcc0000400000 */
[----:B------:R-:W1:Y:S08]  /*0a60*/  MUFU.RCP R25, R25 ;  /* 0x0000001900197308 */ /* 0x000e700000001000 */
[----:B------:R-:W2:Y:S01]  /*0a70*/  MUFU.SQRT R9, R9 ;  /* 0x0000000900097308 */ /* 0x000ea20000002000 */
[----:B0-----:R-:W-:-:S04]  /*0a80*/  @P4 FMUL R24, R24, 0.25 ;  /* 0x3e80000018184820 */ /* 0x001fc80000400000 */
[----:B-1----:R-:W-:Y:S02]  /*0a90*/  FMUL R8, R25, R24 ;  /* 0x0000001819087220 */ /* 0x002fe40000400000 */
[----:B------:R-:W0:Y:S01]  /*0aa0*/  LDS R24, [R19+0x1004] ;  /* 0x0010040013187984 */ /* 0x000e220000000800 */
[----:B------:R-:W-:Y:S03]  /*0ab0*/  MUFU.SQRT R10, R10 ;  /* 0x0000000a000a7308 */ /* 0x000fe60000002000 */
[----:B------:R-:W1:Y:S01]  /*0ac0*/  LDS R25, [R19+0x1008] ;  /* 0x0010080013197984 */ /* 0x000e620000000800 */
[----:B--2---:R-:W-:-:S05]  /*0ad0*/  FADD R26, R9, 1.00000001335143196e-10 ;  /* 0x2edbe6ff091a7421 */ /* 0x004fca0000000000 */
[----:B------:R-:W-:-:S13]  /*0ae0*/  FSETP.GT.AND P4, PT, R26, 8.50705917302346158658e+37, PT ;  /* 0x7e8000001a00780b */ /* 0x000fda0003f84000 */
[----:B------:R-:W-:-:S04]  /*0af0*/  @P4 FMUL R26, R26, 0.25 ;  /* 0x3e8000001a1a4820 */ /* 0x000fc80000400000 */
[----:B------:R-:W2:Y:S01]  /*0b00*/  MUFU.RCP R27, R26 ;  /* 0x0000001a001b7308 */ /* 0x000ea20000001000 */
[----:B0-----:R-:W-:-:S04]  /*0b10*/  @P4 FMUL R24, R24, 0.25 ;  /* 0x3e80000018184820 */ /* 0x001fc80000400000 */
[----:B--2---:R-:W-:Y:S01]  /*0b20*/  FMUL R9, R27, R24 ;  /* 0x000000181b097220 */ /* 0x004fe20000400000 */
[----:B------:R-:W-:Y:S02]  /*0b30*/  FADD R27, R10, 1.00000001335143196e-10 ;  /* 0x2edbe6ff0a1b7421 */ /* 0x000fe40000000000 */
[----:B------:R-:W-:Y:S01]  /*0b40*/  MUFU.SQRT R11, R11 ;  /* 0x0000000b000b7308 */ /* 0x000fe20000002000 */
[----:B------:R-:W0:Y:S02]  /*0b50*/  LDS R24, [R19+0x100c] ;  /* 0x00100c0013187984 */ /* 0x000e240000000800 */
[----:B------:R-:W-:-:S13]  /*0b60*/  FSETP.GT.AND P4, PT, R27, 8.50705917302346158658e+37, PT ;  /* 0x7e8000001b00780b */ /* 0x000fda0003f84000 */
[----:B------:R-:W-:-:S04]  /*0b70*/  @P4 FMUL R27, R27, 0.25 ;  /* 0x3e8000001b1b4820 */ /* 0x000fc80000400000 */
[----:B------:R-:W2:Y:S01]  /*0b80*/  MUFU.RCP R26, R27 ;  /* 0x0000001b001a7308 */ /* 0x000ea20000001000 */
[----:B-1----:R-:W-:-:S04]  /*0b90*/  @P4 FMUL R25, R25, 0.25 ;  /* 0x3e80000019194820 */ /* 0x002fc80000400000 */
[----:B--2---:R-:W-:Y:S01]  /*0ba0*/  FMUL R10, R26, R25 ;  /* 0x000000191a0a7220 */ /* 0x004fe20000400000 */
[----:B------:R-:W-:-:S04]  /*0bb0*/  LOP3.LUT R25, R0, 0x800, RZ, 0xfc, !PT ;  /* 0x0000080000197812 */ /* 0x000fc800078efcff */
[----:B------:R-:W-:-:S04]  /*0bc0*/  SHF.R.U32.HI R25, RZ, 0x2, R25 ;  /* 0x00000002ff197819 */ /* 0x000fc80000011619 */
[----:B------:R-:W-:Y:S01]  /*0bd0*/  LOP3.LUT R25, R25, 0x2fc, RZ, 0xc0, !PT ;  /* 0x000002fc19197812 */ /* 0x000fe200078ec0ff */
[----:B------:R-:W-:Y:S01]  /*0be0*/  FADD R28, R11, 1.00000001335143196e-10 ;  /* 0x2edbe6ff0b1c7421 */ /* 0x000fe20000000000 */
[----:B----4-:R-:W1:Y:S03]  /*0bf0*/  MUFU.SQRT R12, R12 ;  /* 0x0000000c000c7308 */ /* 0x010e660000002000 */
[----:B------:R-:W-:Y:S01]  /*0c00*/  VIADD R25, R25, UR4 ;  /* 0x0000000419197c36 */ /* 0x000fe20008000000 */
[----:B------:R-:W-:-:S04]  /*0c10*/  FSETP.GT.AND P5, PT, R28, 8.50705917302346158658e+37, PT ;  /* 0x7e8000001c00780b */ /* 0x000fc80003fa4000 */
[----:B------:R-:W-:-:S05]  /*0c20*/  LEA R27, R0, R25, 0x2 ;  /* 0x00000019001b7211 */ /* 0x000fca00078e10ff */
[----:B------:R-:W2:Y:S01]  /*0c30*/  LDS R19, [R27+0x2000] ;  /* 0x002000001b137984 */ /* 0x000ea20000000800 */
[----:B-1----:R-:W-:-:S03]  /*0c40*/  FADD R25, R12, 1.00000001335143196e-10 ;  /* 0x2edbe6ff0c197421 */ /* 0x002fc60000000000 */
[----:B------:R-:W-:Y:S02]  /*0c50*/  @P5 FMUL R28, R28, 0.25 ;  /* 0x3e8000001c1c5820 */ /* 0x000fe40000400000 */
[----:B------:R-:W-:Y:S02]  /*0c60*/  FSETP.GT.AND P4, PT, R25, 8.50705917302346158658e+37, PT ;  /* 0x7e8000001900780b */ /* 0x000fe40003f84000 */
[----:B------:R-:W1:Y:S01]  /*0c70*/  MUFU.RCP R11, R28 ;  /* 0x0000001c000b7308 */ /* 0x000e620000001000 */
[----:B0-----:R-:W-:-:S10]  /*0c80*/  @P5 FMUL R24, R24, 0.25 ;  /* 0x3e80000018185820 */ /* 0x001fd40000400000 */
[----:B------:R-:W-:Y:S01]  /*0c90*/  @P4 FMUL R25, R25, 0.25 ;  /* 0x3e80000019194820 */ /* 0x000fe20000400000 */
[----:B-1----:R-:W-:-:S03]  /*0ca0*/  FMUL R11, R11, R24 ;  /* 0x000000180b0b7220 */ /* 0x002fc60000400000 */
[----:B------:R-:W0:Y:S08]  /*0cb0*/  MUFU.RCP R24, R25 ;  /* 0x0000001900187308 */ /* 0x000e300000001000 */
[----:B------:R-:W1:Y:S01]  /*0cc0*/  MUFU.SQRT R13, R13 ;  /* 0x0000000d000d7308 */ /* 0x000e620000002000 */
[----:B--2---:R-:W-:-:S04]  /*0cd0*/  @P4 FMUL R19, R19, 0.25 ;  /* 0x3e80000013134820 */ /* 0x004fc80000400000 */
[----:B0-----:R-:W-:Y:S02]  /*0ce0*/  FMUL R12, R24, R19 ;  /* 0x00000013180c7220 */ /* 0x001fe40000400000 */
[----:B------:R-:W0:Y:S01]  /*0cf0*/  LDS R19, [R27+0x2004] ;  /* 0x002004001b137984 */ /* 0x000e220000000800 */
[----:B-1----:R-:W-:-:S05]  /*0d00*/  FADD R26, R13, 1.00000001335143196e-10 ;  /* 0x2edbe6ff0d1a7421 */ /* 0x002fca0000000000 */
[----:B------:R-:W-:Y:S02]  /*0d10*/  FSETP.GT.AND P4, PT, R26, 8.50705917302346158658e+37, PT ;  /* 0x7e8000001a00780b */ /* 0x000fe40003f84000 */
[----:B------:R-:W-:-:S04]  /*0d20*/  LOP3.LUT R24, R0, 0xc00, RZ, 0xfc, !PT ;  /* 0x00000c0000187812 */ /* 0x000fc800078efcff */
[----:B------:R-:W-:-:S07]  /*0d30*/  SHF.R.U32.HI R24, RZ, 0x2, R24 ;  /* 0x00000002ff187819 */ /* 0x000fce0000011618 */
[----:B------:R-:W-:Y:S01]  /*0d40*/  @P4 FMUL R26, R26, 0.25 ;  /* 0x3e8000001a1a4820 */ /* 0x000fe20000400000 */
[----:B------:R-:W-:Y:S01]  /*0d50*/  LOP3.LUT R25, R24, 0x3fc, RZ, 0xc0, !PT ;  /* 0x000003fc18197812 */ /* 0x000fe200078ec0ff */
[----:B------:R-:W-:Y:S01]  /*0d60*/  MUFU.SQRT R14, R14 ;  /* 0x0000000e000e7308 */ /* 0x000fe20000002000 */
[----:B------:R-:W-:Y:S07]  /*0d70*/  LDS R24, [R27+0x2008] ;  /* 0x002008001b187984 */ /* 0x000fee0000000800 */
[----:B------:R-:W1:Y:S01]  /*0d80*/  MUFU.RCP R26, R26 ;  /* 0x0000001a001a7308 */ /* 0x000e620000001000 */
[----:B------:R-:W-:-:S05]  /*0d90*/  VIADD R25, R25, UR4 ;  /* 0x0000000419197c36 */ /* 0x000fca0008000000 */
[----:B------:R-:W-:Y:S02]  /*0da0*/  LEA R0, R0, R25, 0x2 ;  /* 0x0000001900007211 */ /* 0x000fe400078e10ff */
[----:B------:R-:W2:Y:S01]  /*0db0*/  MUFU.SQRT R15, R15 ;  /* 0x0000000f000f7308 */ /* 0x000ea20000002000 */
[----:B------:R4:W-:Y:S01]  /*0dc0*/  LDS R25, [R27+0x200c] ;  /* 0x00200c001b197984 */ /* 0x0009e20000000800 */
[----:B0-----:R-:W-:-:S06]  /*0dd0*/  @P4 FMUL R19, R19, 0.25 ;  /* 0x3e80000013134820 */ /* 0x001fcc0000400000 */
[----:B---3--:R-:W0:Y:S01]  /*0de0*/  MUFU.SQRT R20, R20 ;  /* 0x0000001400147308 */ /* 0x008e220000002000 */
[----:B-1----:R-:W-:Y:S02]  /*0df0*/  FMUL R13, R26, R19 ;  /* 0x000000131a0d7220 */ /* 0x002fe40000400000 */
[----:B------:R-:W1:Y:S01]  /*0e00*/  LDS R19, [R0+0x3000] ;  /* 0x0030000000137984 */ /* 0x000e620000000800 */
[----:B------:R-:W-:Y:S01]  /*0e10*/  FADD R14, R14, 1.00000001335143196e-10 ;  /* 0x2edbe6ff0e0e7421 */ /* 0x000fe20000000000 */
[----:B--2---:R-:W-:-:S04]  /*0e20*/  FADD R28, R15, 1.00000001335143196e-10 ;  /* 0x2edbe6ff0f1c7421 */ /* 0x004fc80000000000 */
[----:B------:R-:W-:Y:S01]  /*0e30*/  FSETP.GT.AND P4, PT, R14, 8.50705917302346158658e+37, PT ;  /* 0x7e8000000e00780b */ /* 0x000fe20003f84000 */
[----:B0-----:R-:W-:Y:S01]  /*0e40*/  FADD R26, R20, 1.00000001335143196e-10 ;  /* 0x2edbe6ff141a7421 */ /* 0x001fe20000000000 */
[----:B------:R-:W-:-:S04]  /*0e50*/  FSETP.GT.AND P5, PT, R28, 8.50705917302346158658e+37, PT ;  /* 0x7e8000001c00780b */ /* 0x000fc80003fa4000 */
[----:B------:R-:W-:-:S07]  /*0e60*/  FSETP.GT.AND P6, PT, R26, 8.50705917302346158658e+37, PT ;  /* 0x7e8000001a00780b */ /* 0x000fce0003fc4000 */
[----:B------:R-:W-:Y:S01]  /*0e70*/  @P4 FMUL R14, R14, 0.25 ;  /* 0x3e8000000e0e4820 */ /* 0x000fe20000400000 */
[-C--:B------:R-:W-:Y:S01]  /*0e80*/  LEA R29, R18, R16.reuse, 0xc ;  /* 0x00000010121d7211 */ /* 0x080fe200078e60ff */
[--C-:B----4-:R-:W-:Y:S01]  /*0e90*/  IMAD R27, R3, 0x1000, R16.reuse ;  /* 0x00001000031b7824 */ /* 0x110fe200078e0210 */
[----:B------:R-:W-:Y:S01]  /*0ea0*/  LEA R18, R2, R16, 0xc ;  /* 0x0000001002127211 */ /* 0x000fe200078e60ff */
[----:B------:R-:W-:Y:S01]  /*0eb0*/  IMAD R17, R17, 0x1000, R16 ;  /* 0x0000100011117824 */ /* 0x000fe200078e0210 */
[----:B------:R-:W0:Y:S01]  /*0ec0*/  LDC.64 R2, c[0x0][0x220] ;  /* 0x00008800ff027b82 */ /* 0x000e220000000a00 */
[----:B------:R-:W-:Y:S01]  /*0ed0*/  @P5 FMUL R28, R28, 0.25 ;  /* 0x3e8000001c1c5820 */ /* 0x000fe20000400000 */
[----:B------:R-:W-:Y:S01]  /*0ee0*/  @P6 FMUL R26, R26, 0.25 ;  /* 0x3e8000001a1a6820 */ /* 0x000fe20000400000 */
[----:B------:R-:W2:Y:S08]  /*0ef0*/  MUFU.RCP R15, R14 ;  /* 0x0000000e000f7308 */ /* 0x000eb00000001000 */
[----:B------:R-:W3:Y:S08]  /*0f00*/  MUFU.RCP R16, R26 ;  /* 0x0000001a00107308 */ /* 0x000ef00000001000 */
[----:B------:R-:W4:Y:S01]  /*0f10*/  MUFU.RCP R20, R28 ;  /* 0x0000001c00147308 */ /* 0x000f220000001000 */
[----:B-1----:R-:W-:Y:S01]  /*0f20*/  @P6 FMUL R19, R19, 0.25 ;  /* 0x3e80000013136820 */ /* 0x002fe20000400000 */
[----:B------:R-:W-:Y:S01]  /*0f30*/  @P4 FMUL R24, R24, 0.25 ;  /* 0x3e80000018184820 */ /* 0x000fe20000400000 */
[----:B------:R-:W-:-:S05]  /*0f40*/  @P5 FMUL R25, R25, 0.25 ;  /* 0x3e80000019195820 */ /* 0x000fca0000400000 */
[----:B------:R-:W1:Y:S01]  /*0f50*/  MUFU.SQRT R21, R21 ;  /* 0x0000001500157308 */ /* 0x000e620000002000 */
[----:B--2---:R-:W-:-:S07]  /*0f60*/  FMUL R14, R15, R24 ;  /* 0x000000180f0e7220 */ /* 0x004fce0000400000 */
[----:B------:R-:W2:Y:S01]  /*0f70*/  MUFU.SQRT R22, R22 ;  /* 0x0000001600167308 */ /* 0x000ea20000002000 */
[----:B---3--:R-:W-:-:S07]  /*0f80*/  FMUL R16, R16, R19 ;  /* 0x0000001310107220 */ /* 0x008fce0000400000 */
[----:B------:R-:W3:Y:S01]  /*0f90*/  MUFU.SQRT R23, R23 ;  /* 0x0000001700177308 */ /* 0x000ee20000002000 */
[----:B----4-:R-:W-:Y:S01]  /*0fa0*/  FMUL R15, R20, R25 ;  /* 0x00000019140f7220 */ /* 0x010fe20000400000 */
[----:B------:R-:W4:Y:S04]  /*0fb0*/  LDS R19, [R0+0x3008] ;  /* 0x0030080000137984 */ /* 0x000f280000000800 */
[----:B------:R-:W5:Y:S04]  /*0fc0*/  LDS R25, [R0+0x3004] ;  /* 0x0030040000197984 */ /* 0x000f680000000800 */
[----:B------:R3:W4:Y:S01]  /*0fd0*/  LDS R24, [R0+0x300c] ;  /* 0x00300c0000187984 */ /* 0x0007220000000800 */
[----:B-1----:R-:W-:Y:S01]  /*0fe0*/  FADD R28, R21, 1.00000001335143196e-10 ;  /* 0x2edbe6ff151c7421 */ /* 0x002fe20000000000 */
[----:B--2---:R-:W-:Y:S01]  /*0ff0*/  FADD R22, R22, 1.00000001335143196e-10 ;  /* 0x2edbe6ff16167421 */ /* 0x004fe20000000000 */
[----:B0-----:R-:W-:-:S04]  /*1000*/  IMAD.WIDE R20, R27, 0x4, R2 ;  /* 0x000000041b147825 */ /* 0x001fc800078e0202 */
[----:B---3--:R-:W-:Y:S01]  /*1010*/  FADD R23, R23, 1.00000001335143196e-10 ;  /* 0x2edbe6ff17177421 */ /* 0x008fe20000000000 */
[----:B------:R-:W-:Y:S02]  /*1020*/  FSETP.GT.AND P4, PT, R28, 8.50705917302346158658e+37, PT ;  /* 0x7e8000001c00780b */ /* 0x000fe40003f84000 */
[----:B------:R-:W-:Y:S01]  /*1030*/  FSETP.GT.AND P5, PT, R22, 8.50705917302346158658e+37, PT ;  /* 0x7e8000001600780b */ /* 0x000fe20003fa4000 */
[----:B------:R0:W-:Y:S01]  /*1040*/  @!P2 STG.E.128 desc[UR6][R20.64], R4 ;  /* 0x000000041400a986 */ /* 0x0001e2000c101d06 */
[----:B------:R-:W-:-:S09]  /*1050*/  FSETP.GT.AND P2, PT, R23, 8.50705917302346158658e+37, PT ;  /* 0x7e8000001700780b */ /* 0x000fd20003f44000 */
[----:B------:R-:W-:Y:S02]  /*1060*/  @P4 FMUL R28, R28, 0.25 ;  /* 0x3e8000001c1c4820 */ /* 0x000fe40000400000 */
[----:B------:R-:W-:Y:S02]  /*1070*/  @P5 FMUL R22, R22, 0.25 ;  /* 0x3e80000016165820 */ /* 0x000fe40000400000 */
[----:B------:R-:W-:Y:S02]  /*1080*/  @P2 FMUL R23, R23, 0.25 ;  /* 0x3e80000017172820 */ /* 0x000fe40000400000 */
[----:B------:R-:W-:Y:S01]  /*1090*/  MUFU.RCP R0, R22 ;  /* 0x0000001600007308 */ /* 0x000fe20000001000 */
[----:B------:R-:W-:-:S07]  /*10a0*/  IMAD.WIDE R26, R17, 0x4, R2 ;  /* 0x00000004111a7825 */ /* 0x000fce00078e0202 */
[----:B------:R-:W1:Y:S08]  /*10b0*/  MUFU.RCP R28, R28 ;  /* 0x0000001c001c7308 */ /* 0x000e700000001000 */
[----:B0-----:R0:W2:Y:S01]  /*10c0*/  MUFU.RCP R5, R23 ;  /* 0x0000001700057308 */ /* 0x0010a20000001000 */
[----:B----4-:R-:W-:Y:S01]  /*10d0*/  @P5 FMUL R19, R19, 0.25 ;  /* 0x3e80000013135820 */ /* 0x010fe20000400000 */
[----:B-----5:R-:W-:Y:S01]  /*10e0*/  @P4 FMUL R25, R25, 0.25 ;  /* 0x3e80000019194820 */ /* 0x020fe20000400000 */
[----:B------:R-:W-:Y:S01]  /*10f0*/  @P2 FMUL R24, R24, 0.25 ;  /* 0x3e80000018182820 */ /* 0x000fe20000400000 */
[----:B0-----:R-:W-:-:S04]  /*1100*/  IMAD.WIDE R22, R29, 0x4, R2 ;  /* 0x000000041d167825 */ /* 0x001fc800078e0202 */
[----:B-1----:R-:W-:Y:S01]  /*1110*/  FMUL R17, R28, R25 ;  /* 0x000000191c117220 */ /* 0x002fe20000400000 */
[----:B------:R0:W-:Y:S01]  /*1120*/  @!P1 STG.E.128 desc[UR6][R22.64], R8 ;  /* 0x0000000816009986 */ /* 0x0001e2000c101d06 */
[----:B------:R-:W-:-:S04]  /*1130*/  IMAD.WIDE R2, R18, 0x4, R2 ;  /* 0x0000000412027825 */ /* 0x000fc800078e0202 */
[----:B------:R-:W-:Y:S01]  /*1140*/  FMUL R18, R0, R19 ;  /* 0x0000001300127220 */ /* 0x000fe20000400000 */
[----:B------:R0:W-:Y:S01]  /*1150*/  @!P0 STG.E.128 desc[UR6][R26.64], R12 ;  /* 0x0000000c1a008986 */ /* 0x0001e2000c101d06 */
[----:B--2---:R-:W-:Y:S01]  /*1160*/  FMUL R19, R5, R24 ;  /* 0x0000001805137220 */ /* 0x004fe20000400000 */
[----:B0-----:R-:W-:Y:S06]  /*1170*/  @P3 EXIT ;  /* 0x000000000000394d */ /* 0x001fec0003800000 */
[----:B------:R-:W-:Y:S01]  /*1180*/  STG.E.128 desc[UR6][R2.64], R16 ;  /* 0x0000001002007986 */ /* 0x000fe2000c101d06 */
[----:B------:R-:W-:Y:S05]  /*1190*/  EXIT ;  /* 0x000000000000794d */ /* 0x000fea0003800000 */
.L_x_0:
[----:B------:R-:W-:-:S00]  /*11a0*/  BRA `(.L_x_0) ;  /* 0xfffffffc00fc7947 */ /* 0x000fc0000383ffff */
[----:B------:R-:W-:-:S00]  /*11b0*/  NOP ;  /* 0x0000000000007918 */ /* 0x000fc00000000000 */
        /* <DEDUP_REMOVED lines=12> */
.L_x_1:


//--------------------- .nv.global.init           --------------------------
	.section	.nv.global.init,"aw",@progbits
.nv.global.init:
	.type		_$_str,@object
	.size		_$_str,(_$_str_$_2 - _$_str)
_$_str:
        /*0000*/ 	.byte	0x5f, 0x5f, 0x43, 0x55, 0x44, 0x41, 0x5f, 0x46, 0x54, 0x5a, 0x00
	.type		_$_str_$_2,@object
	.size		_$_str_$_2,(.L_1 - _$_str_$_2)
_$_str_$_2:
        /*000b*/ 	.byte	0x5f, 0x5f, 0x43, 0x55, 0x44, 0x41, 0x5f, 0x50, 0x52, 0x45, 0x43, 0x5f, 0x53, 0x51, 0x52, 0x54
        /*001b*/ 	.byte	0x00
.L_1:


//--------------------- .nv.shared.triton_poi_fused_add_div_sqrt_15 --------------------------
	.section	.nv.shared.triton_poi_fused_add_div_sqrt_15,"aw",@nobits
	.sectionflags	@""
	.align	16
	.zero		1024


//--------------------- .nv.constant0.triton_poi_fused_add_div_sqrt_15 --------------------------
	.section	.nv.constant0.triton_poi_fused_add_div_sqrt_15,"a",@progbits
	.sectionflags	@""
	.align	4
.nv.constant0.triton_poi_fused_add_div_sqrt_15:
	.zero		560
